//
// Generated by NVIDIA NVVM Compiler
//
// Compiler Build ID: CL-36424714
// Cuda compilation tools, release 13.0, V13.0.88
// Based on NVVM 20.0.0
//

.version 9.0
.target sm_100
.address_size 64

	// .globl	_Z6lookupPKfPfi

.visible .entry _Z6lookupPKfPfi(
	.param .u64 .ptr .align 1 _Z6lookupPKfPfi_param_0,
	.param .u64 .ptr .align 1 _Z6lookupPKfPfi_param_1,
	.param .u32 _Z6lookupPKfPfi_param_2
)
{
	.reg .pred 	%p<2>;
	.reg .b32 	%r<11>;
	.reg .b32 	%f<2>;
	.reg .b64 	%rd<9>;

	ld.param.u64 	%rd1, [_Z6lookupPKfPfi_param_0];
	ld.param.u64 	%rd2, [_Z6lookupPKfPfi_param_1];
	ld.param.u32 	%r2, [_Z6lookupPKfPfi_param_2];
	mov.u32 	%r3, %ctaid.x;
	mov.u32 	%r4, %ntid.x;
	mov.u32 	%r5, %tid.x;
	mad.lo.s32 	%r1, %r3, %r4, %r5;
	setp.ge.s32 	%p1, %r1, %r2;
	@%p1 bra 	$L__BB0_2;
	cvta.to.global.u64 	%rd3, %rd1;
	cvta.to.global.u64 	%rd4, %rd2;
	shr.s32 	%r6, %r1, 31;
	shr.u32 	%r7, %r6, 22;
	add.s32 	%r8, %r1, %r7;
	and.b32  	%r9, %r8, -1024;
	sub.s32 	%r10, %r1, %r9;
	mul.wide.s32 	%rd5, %r10, 4;
	add.s64 	%rd6, %rd3, %rd5;
	ld.global.nc.f32 	%f1, [%rd6];
	mul.wide.s32 	%rd7, %r1, 4;
	add.s64 	%rd8, %rd4, %rd7;
	st.global.f32 	[%rd8], %f1;
$L__BB0_2:
	ret;

}


// ===== COMPILED SASS (sm_100) =====

	.target	sm_100

	.elftype	@"ET_EXEC"


//--------------------- .note.nv.tkinfo           --------------------------
	.section	.note.nv.tkinfo,"",@"SHT_NOTE"
	.sectionflags	@"SHF_NOTE_NV_TKINFO"
	.tkinfo
        /*0018*/ 	.word	0x00000002
        /*0030*/ 	.string	""
        /*0030*/ 	.string	"ptxas"
        /*0030*/ 	.string	"Cuda compilation tools, release 13.0, V13.0.88"
        /*0030*/ 	.string	"Build cuda_13.0.r13.0/compiler.36424714_0"
        /*0030*/ 	.string	"-arch sm_100 -m 64 "



//--------------------- .note.nv.cuinfo           --------------------------
	.section	.note.nv.cuinfo,"",@"SHT_NOTE"
	.sectionflags	@"SHF_NOTE_NV_CUINFO"
        /*0018*/ 	.short	0x0002
        /*001a*/ 	.short	0x0064
        /*001c*/ 	.short	0x0082
	.zero		2


//--------------------- .nv.info                  --------------------------
	.section	.nv.info,"",@"SHT_CUDA_INFO"
	.align	4


	//----- nvinfo : EIATTR_REGCOUNT
	.align		4
        /*0000*/ 	.byte	0x04, 0x2f
        /*0002*/ 	.short	(.L_1 - .L_0)
	.align		4
.L_0:
        /*0004*/ 	.word	index@(_Z6lookupPKfPfi)
        /*0008*/ 	.word	0x0000000a


	//----- nvinfo : EIATTR_FRAME_SIZE
	.align		4
.L_1:
        /*000c*/ 	.byte	0x04, 0x11
        /*000e*/ 	.short	(.L_3 - .L_2)
	.align		4
.L_2:
        /*0010*/ 	.word	index@(_Z6lookupPKfPfi)
        /*0014*/ 	.word	0x00000000


	//----- nvinfo : EIATTR_MIN_STACK_SIZE
	.align		4
.L_3:
        /*0018*/ 	.byte	0x04, 0x12
        /*001a*/ 	.short	(.L_5 - .L_4)
	.align		4
.L_4:
        /*001c*/ 	.word	index@(_Z6lookupPKfPfi)
        /*0020*/ 	.word	0x00000000
.L_5:


//--------------------- .nv.compat                --------------------------
	.section	.nv.compat,"",@"SHT_CUDA_COMPAT_INFO"
	.align	4
        /*0000*/ 	.byte	0x02, 0x09, 0x00, 0x00, 0x02, 0x02, 0x01, 0x00, 0x02, 0x05, 0x05, 0x00, 0x03, 0x07, 0x01, 0x01
        /*0010*/ 	.byte	0x02, 0x03, 0x00, 0x00, 0x02, 0x06, 0x01, 0x00, 0x04, 0x0b, 0x08, 0x00, 0x09, 0x00, 0x00, 0x00
        /*0020*/ 	.byte	0x00, 0x00, 0x00, 0x00


//--------------------- .nv.info._Z6lookupPKfPfi  --------------------------
	.section	.nv.info._Z6lookupPKfPfi,"",@"SHT_CUDA_INFO"
	.sectionflags	@""
	.align	4


	//----- nvinfo : EIATTR_CUDA_API_VERSION
	.align		4
        /*0000*/ 	.byte	0x04, 0x37
        /*0002*/ 	.short	(.L_7 - .L_6)
.L_6:
        /*0004*/ 	.word	0x00000082


	//----- nvinfo : EIATTR_KPARAM_INFO
	.align		4
.L_7:
        /*0008*/ 	.byte	0x04, 0x17
        /*000a*/ 	.short	(.L_9 - .L_8)
.L_8:
        /*000c*/ 	.word	0x00000000
        /*0010*/ 	.short	0x0002
        /*0012*/ 	.short	0x0010
        /*0014*/ 	.byte	0x00, 0xf0, 0x11, 0x00


	//----- nvinfo : EIATTR_KPARAM_INFO
	.align		4
.L_9:
        /*0018*/ 	.byte	0x04, 0x17
        /*001a*/ 	.short	(.L_11 - .L_10)
.L_10:
        /*001c*/ 	.word	0x00000000
        /*0020*/ 	.short	0x0001
        /*0022*/ 	.short	0x0008
        /*0024*/ 	.byte	0x00, 0xf5, 0x21, 0x00


	//----- nvinfo : EIATTR_KPARAM_INFO
	.align		4
.L_11:
        /*0028*/ 	.byte	0x04, 0x17
        /*002a*/ 	.short	(.L_13 - .L_12)
.L_12:
        /*002c*/ 	.word	0x00000000
        /*0030*/ 	.short	0x0000
        /*0032*/ 	.short	0x0000
        /*0034*/ 	.byte	0x00, 0xf5, 0x21, 0x00


	//----- nvinfo : EIATTR_SPARSE_MMA_MASK
	.align		4
.L_13:
        /*0038*/ 	.byte	0x03, 0x50
        /*003a*/ 	.short	0x0000


	//----- nvinfo : EIATTR_MAXREG_COUNT
	.align		4
        /*003c*/ 	.byte	0x03, 0x1b
        /*003e*/ 	.short	0x00ff


	//----- nvinfo : EIATTR_MERCURY_ISA_VERSION
	.align		4
        /*0040*/ 	.byte	0x03, 0x5f
        /*0042*/ 	.short	0x0101


	//----- nvinfo : EIATTR_VRC_CTA_INIT_COUNT
	.align		4
        /*0044*/ 	.byte	0x02, 0x4a
	.zero		1
	.zero		1


	//----- nvinfo : EIATTR_EXIT_INSTR_OFFSETS
	.align		4
        /*0048*/ 	.byte	0x04, 0x1c
        /*004a*/ 	.short	(.L_15 - .L_14)


	//   ....[0]....
.L_14:
        /*004c*/ 	.word	0x00000070


	//   ....[1]....
        /*0050*/ 	.word	0x00000130


	//----- nvinfo : EIATTR_CBANK_PARAM_SIZE
	.align		4
.L_15:
        /*0054*/ 	.byte	0x03, 0x19
        /*0056*/ 	.short	0x0014


	//----- nvinfo : EIATTR_PARAM_CBANK
	.align		4
        /*0058*/ 	.byte	0x04, 0x0a
        /*005a*/ 	.short	(.L_17 - .L_16)
	.align		4
.L_16:
        /*005c*/ 	.word	index@(.nv.constant0._Z6lookupPKfPfi)
        /*0060*/ 	.short	0x0380
        /*0062*/ 	.short	0x0014


	//----- nvinfo : EIATTR_SW_WAR
	.align		4
.L_17:
        /*0064*/ 	.byte	0x04, 0x36
        /*0066*/ 	.short	(.L_19 - .L_18)
.L_18:
        /*0068*/ 	.word	0x00000008
.L_19:


//--------------------- .nv.callgraph             --------------------------
	.section	.nv.callgraph,"",@"SHT_CUDA_CALLGRAPH"
	.align	4
	.sectionentsize	8
	.align		4
        /*0000*/ 	.word	0x00000000
	.align		4
        /*0004*/ 	.word	0xffffffff
	.align		4
        /*0008*/ 	.word	0x00000000
	.align		4
        /*000c*/ 	.word	0xfffffffe
	.align		4
        /*0010*/ 	.word	0x00000000
	.align		4
        /*0014*/ 	.word	0xfffffffd
	.align		4
        /*0018*/ 	.word	0x00000000
	.align		4
        /*001c*/ 	.word	0xfffffffc


//--------------------- .text._Z6lookupPKfPfi     --------------------------
	.section	.text._Z6lookupPKfPfi,"ax",@progbits
	.align	128
        .global         _Z6lookupPKfPfi
        .type           _Z6lookupPKfPfi,@function
        .size           _Z6lookupPKfPfi,(.L_x_1 - _Z6lookupPKfPfi)
        .other          _Z6lookupPKfPfi,@"STO_CUDA_ENTRY STV_DEFAULT"
_Z6lookupPKfPfi:
.text._Z6lookupPKfPfi:
[----:B------:R-:W-:Y:S01]  /*0000*/  LDC R1, c[0x0][0x37c] ;  /* 0x0000df00ff017b82 */ /* 0x000fe20000000800 */
[----:B------:R-:W0:Y:S07]  /*0010*/  S2R R0, SR_TID.X ;  /* 0x0000000000007919 */ /* 0x000e2e0000002100 */
[----:B------:R-:W0:Y:S01]  /*0020*/  S2UR UR4, SR_CTAID.X ;  /* 0x00000000000479c3 */ /* 0x000e220000002500 */
[----:B------:R-:W1:Y:S07]  /*0030*/  LDCU UR5, c[0x0][0x390] ;  /* 0x00007200ff0577ac */ /* 0x000e6e0008000800 */
[----:B------:R-:W0:Y:S02]  /*0040*/  LDC R7, c[0x0][0x360] ;  /* 0x0000d800ff077b82 */ /* 0x000e240000000800 */
[----:B0-----:R-:W-:-:S05]  /*0050*/  IMAD R7, R7, UR4, R0 ;  /* 0x0000000407077c24 */ /* 0x001fca000f8e0200 */
[----:B-1----:R-:W-:-:S13]  /*0060*/  ISETP.GE.AND P0, PT, R7, UR5, PT ;  /* 0x0000000507007c0c */ /* 0x002fda000bf06270 */
[----:B------:R-:W-:Y:S05]  /*0070*/  @P0 EXIT ;  /* 0x000000000000094d */ /* 0x000fea0003800000 */
[----:B------:R-:W0:Y:S01]  /*0080*/  LDC.64 R2, c[0x0][0x380] ;  /* 0x0000e000ff027b82 */ /* 0x000e220000000a00 */
[----:B------:R-:W-:Y:S01]  /*0090*/  SHF.R.S32.HI R0, RZ, 0x1f, R7 ;  /* 0x0000001fff007819 */ /* 0x000fe20000011407 */
[----:B------:R-:W1:Y:S03]  /*00a0*/  LDCU.64 UR4, c[0x0][0x358] ;  /* 0x00006b00ff0477ac */ /* 0x000e660008000a00 */
[----:B------:R-:W-:-:S04]  /*00b0*/  LEA.HI R0, R0, R7, RZ, 0xa ;  /* 0x0000000700007211 */ /* 0x000fc800078f50ff */
[----:B------:R-:W-:-:S04]  /*00c0*/  LOP3.LUT R0, R0, 0xfffffc00, RZ, 0xc0, !PT ;  /* 0xfffffc0000007812 */ /* 0x000fc800078ec0ff */
[----:B------:R-:W-:-:S05]  /*00d0*/  IADD3 R5, PT, PT, R7, -R0, RZ ;  /* 0x8000000007057210 */ /* 0x000fca0007ffe0ff */
[----:B0-----:R-:W-:Y:S02]  /*00e0*/  IMAD.WIDE R2, R5, 0x4, R2 ;  /* 0x0000000405027825 */ /* 0x001fe400078e0202 */
[----:B------:R-:W0:Y:S04]  /*00f0*/  LDC.64 R4, c[0x0][0x388] ;  /* 0x0000e200ff047b82 */ /* 0x000e280000000a00 */
[----:B-1----:R-:W2:Y:S01]  /*0100*/  LDG.E.CONSTANT R3, desc[UR4][R2.64] ;  /* 0x0000000402037981 */ /* 0x002ea2000c1e9900 */
[----:B0-----:R-:W-:-:S05]  /*0110*/  IMAD.WIDE R4, R7, 0x4, R4 ;  /* 0x0000000407047825 */ /* 0x001fca00078e0204 */
[----:B--2---:R-:W-:Y:S01]  /*0120*/  STG.E desc[UR4][R4.64], R3 ;  /* 0x0000000304007986 */ /* 0x004fe2000c101904 */
[----:B------:R-:W-:Y:S05]  /*0130*/  EXIT ;  /* 0x000000000000794d */ /* 0x000fea0003800000 */
.L_x_0:
[----:B------:R-:W-:-:S00]  /*0140*/  BRA `(.L_x_0) ;  /* 0xfffffffc00fc7947 */ /* 0x000fc0000383ffff */
[----:B------:R-:W-:-:S00]  /*0150*/  NOP ;  /* 0x0000000000007918 */ /* 0x000fc00000000000 */
        /* <DEDUP_REMOVED lines=10> */
.L_x_1:


//--------------------- .nv.shared.reserved.0     --------------------------
	.section	.nv.shared.reserved.0,"aw",@nobits
	.weak		__nv_reservedSMEM_offset_0_alias
	.size		__nv_reservedSMEM_offset_0_alias, 0, 64
	.other		__nv_reservedSMEM_offset_0_alias,@"STO_CUDA_RESERVED_SHARED STV_DEFAULT"
__nv_reservedSMEM_offset_0_alias:
	.zero		0
	.zero		64


//--------------------- .nv.constant0._Z6lookupPKfPfi --------------------------
	.section	.nv.constant0._Z6lookupPKfPfi,"a",@progbits
	.sectionflags	@""
	.align	4
.nv.constant0._Z6lookupPKfPfi:
	.zero		916


//--------------------- SYMBOLS --------------------------

	.type		.nv.reservedSmem.offset0,@object
	.size		.nv.reservedSmem.offset0,0x4
